//
// Generated by NVIDIA NVVM Compiler
//
// Compiler Build ID: CL-36424714
// Cuda compilation tools, release 13.0, V13.0.88
// Based on NVVM 20.0.0
//

.version 9.0
.target sm_100
.address_size 64

	// .globl	_Z15radix_sort_iterPjS_S_jj

.visible .entry _Z15radix_sort_iterPjS_S_jj(
	.param .u64 .ptr .align 1 _Z15radix_sort_iterPjS_S_jj_param_0,
	.param .u64 .ptr .align 1 _Z15radix_sort_iterPjS_S_jj_param_1,
	.param .u64 .ptr .align 1 _Z15radix_sort_iterPjS_S_jj_param_2,
	.param .u32 _Z15radix_sort_iterPjS_S_jj_param_3,
	.param .u32 _Z15radix_sort_iterPjS_S_jj_param_4
)
{
	.reg .pred 	%p<24>;
	.reg .b32 	%r<268>;
	.reg .b64 	%rd<43>;

	ld.param.u64 	%rd16, [_Z15radix_sort_iterPjS_S_jj_param_0];
	ld.param.u64 	%rd15, [_Z15radix_sort_iterPjS_S_jj_param_1];
	ld.param.u64 	%rd17, [_Z15radix_sort_iterPjS_S_jj_param_2];
	ld.param.u32 	%r58, [_Z15radix_sort_iterPjS_S_jj_param_3];
	ld.param.u32 	%r59, [_Z15radix_sort_iterPjS_S_jj_param_4];
	cvta.to.global.u64 	%rd1, %rd17;
	cvta.to.global.u64 	%rd2, %rd16;
	mov.u32 	%r60, %ctaid.x;
	mov.u32 	%r61, %ntid.x;
	mov.u32 	%r1, %tid.x;
	mad.lo.s32 	%r2, %r60, %r61, %r1;
	setp.ge.u32 	%p1, %r2, %r58;
	@%p1 bra 	$L__BB0_2;
	mul.wide.u32 	%rd18, %r2, 4;
	add.s64 	%rd19, %rd2, %rd18;
	ld.global.u32 	%r62, [%rd19];
	shr.u32 	%r63, %r62, %r59;
	and.b32  	%r64, %r63, 1;
	add.s64 	%rd20, %rd1, %rd18;
	st.global.u32 	[%rd20], %r64;
$L__BB0_2:
	bar.sync 	0;
	setp.ne.s32 	%p2, %r1, 0;
	setp.eq.s32 	%p3, %r58, 0;
	or.pred  	%p4, %p2, %p3;
	@%p4 bra 	$L__BB0_15;
	add.s32 	%r66, %r58, -1;
	and.b32  	%r3, %r58, 15;
	setp.lt.u32 	%p5, %r66, 15;
	mov.b32 	%r248, 0;
	mov.u32 	%r247, %r248;
	@%p5 bra 	$L__BB0_6;
	and.b32  	%r248, %r58, -16;
	neg.s32 	%r244, %r248;
	add.s64 	%rd39, %rd1, 32;
	mov.b32 	%r247, 0;
$L__BB0_5:
	.pragma "nounroll";
	ld.global.u32 	%r68, [%rd39+-32];
	st.global.u32 	[%rd39+-32], %r247;
	add.s32 	%r69, %r68, %r247;
	ld.global.u32 	%r70, [%rd39+-28];
	st.global.u32 	[%rd39+-28], %r69;
	add.s32 	%r71, %r70, %r69;
	ld.global.u32 	%r72, [%rd39+-24];
	st.global.u32 	[%rd39+-24], %r71;
	add.s32 	%r73, %r72, %r71;
	ld.global.u32 	%r74, [%rd39+-20];
	st.global.u32 	[%rd39+-20], %r73;
	add.s32 	%r75, %r74, %r73;
	ld.global.u32 	%r76, [%rd39+-16];
	st.global.u32 	[%rd39+-16], %r75;
	add.s32 	%r77, %r76, %r75;
	ld.global.u32 	%r78, [%rd39+-12];
	st.global.u32 	[%rd39+-12], %r77;
	add.s32 	%r79, %r78, %r77;
	ld.global.u32 	%r80, [%rd39+-8];
	st.global.u32 	[%rd39+-8], %r79;
	add.s32 	%r81, %r80, %r79;
	ld.global.u32 	%r82, [%rd39+-4];
	st.global.u32 	[%rd39+-4], %r81;
	add.s32 	%r83, %r82, %r81;
	ld.global.u32 	%r84, [%rd39];
	st.global.u32 	[%rd39], %r83;
	add.s32 	%r85, %r84, %r83;
	ld.global.u32 	%r86, [%rd39+4];
	st.global.u32 	[%rd39+4], %r85;
	add.s32 	%r87, %r86, %r85;
	ld.global.u32 	%r88, [%rd39+8];
	st.global.u32 	[%rd39+8], %r87;
	add.s32 	%r89, %r88, %r87;
	ld.global.u32 	%r90, [%rd39+12];
	st.global.u32 	[%rd39+12], %r89;
	add.s32 	%r91, %r90, %r89;
	ld.global.u32 	%r92, [%rd39+16];
	st.global.u32 	[%rd39+16], %r91;
	add.s32 	%r93, %r92, %r91;
	ld.global.u32 	%r94, [%rd39+20];
	st.global.u32 	[%rd39+20], %r93;
	add.s32 	%r95, %r94, %r93;
	ld.global.u32 	%r96, [%rd39+24];
	st.global.u32 	[%rd39+24], %r95;
	add.s32 	%r97, %r96, %r95;
	ld.global.u32 	%r98, [%rd39+28];
	st.global.u32 	[%rd39+28], %r97;
	add.s32 	%r247, %r98, %r97;
	add.s32 	%r244, %r244, 16;
	add.s64 	%rd39, %rd39, 64;
	setp.ne.s32 	%p6, %r244, 0;
	@%p6 bra 	$L__BB0_5;
$L__BB0_6:
	setp.eq.s32 	%p7, %r3, 0;
	@%p7 bra 	$L__BB0_15;
	and.b32  	%r12, %r58, 7;
	setp.lt.u32 	%p8, %r3, 8;
	@%p8 bra 	$L__BB0_9;
	mul.wide.u32 	%rd21, %r248, 4;
	add.s64 	%rd22, %rd1, %rd21;
	ld.global.u32 	%r99, [%rd22];
	st.global.u32 	[%rd22], %r247;
	add.s32 	%r100, %r99, %r247;
	ld.global.u32 	%r101, [%rd22+4];
	st.global.u32 	[%rd22+4], %r100;
	add.s32 	%r102, %r101, %r100;
	ld.global.u32 	%r103, [%rd22+8];
	st.global.u32 	[%rd22+8], %r102;
	add.s32 	%r104, %r103, %r102;
	ld.global.u32 	%r105, [%rd22+12];
	st.global.u32 	[%rd22+12], %r104;
	add.s32 	%r106, %r105, %r104;
	ld.global.u32 	%r107, [%rd22+16];
	st.global.u32 	[%rd22+16], %r106;
	add.s32 	%r108, %r107, %r106;
	ld.global.u32 	%r109, [%rd22+20];
	st.global.u32 	[%rd22+20], %r108;
	add.s32 	%r110, %r109, %r108;
	ld.global.u32 	%r111, [%rd22+24];
	st.global.u32 	[%rd22+24], %r110;
	add.s32 	%r112, %r111, %r110;
	ld.global.u32 	%r113, [%rd22+28];
	st.global.u32 	[%rd22+28], %r112;
	add.s32 	%r247, %r113, %r112;
	add.s32 	%r248, %r248, 8;
$L__BB0_9:
	setp.eq.s32 	%p9, %r12, 0;
	@%p9 bra 	$L__BB0_15;
	and.b32  	%r17, %r58, 3;
	setp.lt.u32 	%p10, %r12, 4;
	@%p10 bra 	$L__BB0_12;
	mul.wide.u32 	%rd23, %r248, 4;
	add.s64 	%rd24, %rd1, %rd23;
	ld.global.u32 	%r114, [%rd24];
	st.global.u32 	[%rd24], %r247;
	add.s32 	%r115, %r114, %r247;
	ld.global.u32 	%r116, [%rd24+4];
	st.global.u32 	[%rd24+4], %r115;
	add.s32 	%r117, %r116, %r115;
	ld.global.u32 	%r118, [%rd24+8];
	st.global.u32 	[%rd24+8], %r117;
	add.s32 	%r119, %r118, %r117;
	ld.global.u32 	%r120, [%rd24+12];
	st.global.u32 	[%rd24+12], %r119;
	add.s32 	%r247, %r120, %r119;
	add.s32 	%r248, %r248, 4;
$L__BB0_12:
	setp.eq.s32 	%p11, %r17, 0;
	@%p11 bra 	$L__BB0_15;
	mul.wide.u32 	%rd25, %r248, 4;
	add.s64 	%rd40, %rd1, %rd25;
	neg.s32 	%r252, %r17;
$L__BB0_14:
	.pragma "nounroll";
	ld.global.u32 	%r121, [%rd40];
	st.global.u32 	[%rd40], %r247;
	add.s32 	%r247, %r121, %r247;
	add.s64 	%rd40, %rd40, 4;
	add.s32 	%r252, %r252, 1;
	setp.ne.s32 	%p12, %r252, 0;
	@%p12 bra 	$L__BB0_14;
$L__BB0_15:
	setp.ge.u32 	%p13, %r2, %r58;
	bar.sync 	0;
	bar.sync 	0;
	@%p13 bra 	$L__BB0_30;
	mul.wide.u32 	%rd26, %r2, 4;
	add.s64 	%rd27, %rd2, %rd26;
	ld.global.u32 	%r27, [%rd27];
	add.s64 	%rd28, %rd1, %rd26;
	ld.global.u32 	%r28, [%rd28];
	add.s32 	%r122, %r58, -1;
	mul.wide.u32 	%rd29, %r122, 4;
	add.s64 	%rd30, %rd1, %rd29;
	ld.global.u32 	%r267, [%rd30];
	setp.ne.s32 	%p14, %r2, %r122;
	@%p14 bra 	$L__BB0_29;
	and.b32  	%r30, %r58, 15;
	setp.lt.u32 	%p15, %r58, 16;
	mov.b32 	%r260, 0;
	@%p15 bra 	$L__BB0_20;
	and.b32  	%r260, %r58, -16;
	neg.s32 	%r254, %r260;
	add.s64 	%rd41, %rd2, 32;
$L__BB0_19:
	.pragma "nounroll";
	ld.global.u32 	%r125, [%rd41+-32];
	shr.u32 	%r126, %r125, %r59;
	and.b32  	%r127, %r126, 1;
	add.s32 	%r128, %r127, %r267;
	ld.global.u32 	%r129, [%rd41+-28];
	shr.u32 	%r130, %r129, %r59;
	and.b32  	%r131, %r130, 1;
	add.s32 	%r132, %r131, %r128;
	ld.global.u32 	%r133, [%rd41+-24];
	shr.u32 	%r134, %r133, %r59;
	and.b32  	%r135, %r134, 1;
	add.s32 	%r136, %r135, %r132;
	ld.global.u32 	%r137, [%rd41+-20];
	shr.u32 	%r138, %r137, %r59;
	and.b32  	%r139, %r138, 1;
	add.s32 	%r140, %r139, %r136;
	ld.global.u32 	%r141, [%rd41+-16];
	shr.u32 	%r142, %r141, %r59;
	and.b32  	%r143, %r142, 1;
	add.s32 	%r144, %r143, %r140;
	ld.global.u32 	%r145, [%rd41+-12];
	shr.u32 	%r146, %r145, %r59;
	and.b32  	%r147, %r146, 1;
	add.s32 	%r148, %r147, %r144;
	ld.global.u32 	%r149, [%rd41+-8];
	shr.u32 	%r150, %r149, %r59;
	and.b32  	%r151, %r150, 1;
	add.s32 	%r152, %r151, %r148;
	ld.global.u32 	%r153, [%rd41+-4];
	shr.u32 	%r154, %r153, %r59;
	and.b32  	%r155, %r154, 1;
	add.s32 	%r156, %r155, %r152;
	ld.global.u32 	%r157, [%rd41];
	shr.u32 	%r158, %r157, %r59;
	and.b32  	%r159, %r158, 1;
	add.s32 	%r160, %r159, %r156;
	ld.global.u32 	%r161, [%rd41+4];
	shr.u32 	%r162, %r161, %r59;
	and.b32  	%r163, %r162, 1;
	add.s32 	%r164, %r163, %r160;
	ld.global.u32 	%r165, [%rd41+8];
	shr.u32 	%r166, %r165, %r59;
	and.b32  	%r167, %r166, 1;
	add.s32 	%r168, %r167, %r164;
	ld.global.u32 	%r169, [%rd41+12];
	shr.u32 	%r170, %r169, %r59;
	and.b32  	%r171, %r170, 1;
	add.s32 	%r172, %r171, %r168;
	ld.global.u32 	%r173, [%rd41+16];
	shr.u32 	%r174, %r173, %r59;
	and.b32  	%r175, %r174, 1;
	add.s32 	%r176, %r175, %r172;
	ld.global.u32 	%r177, [%rd41+20];
	shr.u32 	%r178, %r177, %r59;
	and.b32  	%r179, %r178, 1;
	add.s32 	%r180, %r179, %r176;
	ld.global.u32 	%r181, [%rd41+24];
	shr.u32 	%r182, %r181, %r59;
	and.b32  	%r183, %r182, 1;
	add.s32 	%r184, %r183, %r180;
	ld.global.u32 	%r185, [%rd41+28];
	shr.u32 	%r186, %r185, %r59;
	and.b32  	%r187, %r186, 1;
	add.s32 	%r267, %r187, %r184;
	add.s32 	%r254, %r254, 16;
	add.s64 	%rd41, %rd41, 64;
	setp.ne.s32 	%p16, %r254, 0;
	@%p16 bra 	$L__BB0_19;
$L__BB0_20:
	setp.eq.s32 	%p17, %r30, 0;
	@%p17 bra 	$L__BB0_29;
	and.b32  	%r40, %r58, 7;
	setp.lt.u32 	%p18, %r30, 8;
	@%p18 bra 	$L__BB0_23;
	mul.wide.u32 	%rd31, %r260, 4;
	add.s64 	%rd32, %rd2, %rd31;
	ld.global.u32 	%r189, [%rd32];
	shr.u32 	%r190, %r189, %r59;
	and.b32  	%r191, %r190, 1;
	add.s32 	%r192, %r191, %r267;
	ld.global.u32 	%r193, [%rd32+4];
	shr.u32 	%r194, %r193, %r59;
	and.b32  	%r195, %r194, 1;
	add.s32 	%r196, %r195, %r192;
	ld.global.u32 	%r197, [%rd32+8];
	shr.u32 	%r198, %r197, %r59;
	and.b32  	%r199, %r198, 1;
	add.s32 	%r200, %r199, %r196;
	ld.global.u32 	%r201, [%rd32+12];
	shr.u32 	%r202, %r201, %r59;
	and.b32  	%r203, %r202, 1;
	add.s32 	%r204, %r203, %r200;
	ld.global.u32 	%r205, [%rd32+16];
	shr.u32 	%r206, %r205, %r59;
	and.b32  	%r207, %r206, 1;
	add.s32 	%r208, %r207, %r204;
	ld.global.u32 	%r209, [%rd32+20];
	shr.u32 	%r210, %r209, %r59;
	and.b32  	%r211, %r210, 1;
	add.s32 	%r212, %r211, %r208;
	ld.global.u32 	%r213, [%rd32+24];
	shr.u32 	%r214, %r213, %r59;
	and.b32  	%r215, %r214, 1;
	add.s32 	%r216, %r215, %r212;
	ld.global.u32 	%r217, [%rd32+28];
	shr.u32 	%r218, %r217, %r59;
	and.b32  	%r219, %r218, 1;
	add.s32 	%r267, %r219, %r216;
	add.s32 	%r260, %r260, 8;
$L__BB0_23:
	setp.eq.s32 	%p19, %r40, 0;
	@%p19 bra 	$L__BB0_29;
	and.b32  	%r46, %r58, 3;
	setp.lt.u32 	%p20, %r40, 4;
	@%p20 bra 	$L__BB0_26;
	mul.wide.u32 	%rd33, %r260, 4;
	add.s64 	%rd34, %rd2, %rd33;
	ld.global.u32 	%r221, [%rd34];
	shr.u32 	%r222, %r221, %r59;
	and.b32  	%r223, %r222, 1;
	add.s32 	%r224, %r223, %r267;
	ld.global.u32 	%r225, [%rd34+4];
	shr.u32 	%r226, %r225, %r59;
	and.b32  	%r227, %r226, 1;
	add.s32 	%r228, %r227, %r224;
	ld.global.u32 	%r229, [%rd34+8];
	shr.u32 	%r230, %r229, %r59;
	and.b32  	%r231, %r230, 1;
	add.s32 	%r232, %r231, %r228;
	ld.global.u32 	%r233, [%rd34+12];
	shr.u32 	%r234, %r233, %r59;
	and.b32  	%r235, %r234, 1;
	add.s32 	%r267, %r235, %r232;
	add.s32 	%r260, %r260, 4;
$L__BB0_26:
	setp.eq.s32 	%p21, %r46, 0;
	@%p21 bra 	$L__BB0_29;
	mul.wide.u32 	%rd35, %r260, 4;
	add.s64 	%rd42, %rd2, %rd35;
	neg.s32 	%r265, %r46;
$L__BB0_28:
	.pragma "nounroll";
	ld.global.u32 	%r236, [%rd42];
	shr.u32 	%r237, %r236, %r59;
	and.b32  	%r238, %r237, 1;
	add.s32 	%r267, %r238, %r267;
	add.s64 	%rd42, %rd42, 4;
	add.s32 	%r265, %r265, 1;
	setp.ne.s32 	%p22, %r265, 0;
	@%p22 bra 	$L__BB0_28;
$L__BB0_29:
	shr.u32 	%r239, %r27, %r59;
	and.b32  	%r240, %r239, 1;
	setp.eq.b32 	%p23, %r240, 1;
	selp.b32 	%r241, %r267, 0, %p23;
	sub.s32 	%r242, %r2, %r28;
	add.s32 	%r243, %r242, %r241;
	cvta.to.global.u64 	%rd36, %rd15;
	mul.wide.u32 	%rd37, %r243, 4;
	add.s64 	%rd38, %rd36, %rd37;
	st.global.u32 	[%rd38], %r27;
$L__BB0_30:
	ret;

}


// ===== COMPILED SASS (sm_100) =====

	.target	sm_100

	.elftype	@"ET_EXEC"


//--------------------- .note.nv.tkinfo           --------------------------
	.section	.note.nv.tkinfo,"",@"SHT_NOTE"
	.sectionflags	@"SHF_NOTE_NV_TKINFO"
	.tkinfo
        /*0018*/ 	.word	0x00000002
        /*0030*/ 	.string	""
        /*0030*/ 	.string	"ptxas"
        /*0030*/ 	.string	"Cuda compilation tools, release 13.0, V13.0.88"
        /*0030*/ 	.string	"Build cuda_13.0.r13.0/compiler.36424714_0"
        /*0030*/ 	.string	"-arch sm_100 -m 64 "



//--------------------- .note.nv.cuinfo           --------------------------
	.section	.note.nv.cuinfo,"",@"SHT_NOTE"
	.sectionflags	@"SHF_NOTE_NV_CUINFO"
        /*0018*/ 	.short	0x0002
        /*001a*/ 	.short	0x0064
        /*001c*/ 	.short	0x0082
	.zero		2


//--------------------- .nv.info                  --------------------------
	.section	.nv.info,"",@"SHT_CUDA_INFO"
	.align	4


	//----- nvinfo : EIATTR_REGCOUNT
	.align		4
        /*0000*/ 	.byte	0x04, 0x2f
        /*0002*/ 	.short	(.L_1 - .L_0)
	.align		4
.L_0:
        /*0004*/ 	.word	index@(_Z15radix_sort_iterPjS_S_jj)
        /*0008*/ 	.word	0x00000020


	//----- nvinfo : EIATTR_FRAME_SIZE
	.align		4
.L_1:
        /*000c*/ 	.byte	0x04, 0x11
        /*000e*/ 	.short	(.L_3 - .L_2)
	.align		4
.L_2:
        /*0010*/ 	.word	index@(_Z15radix_sort_iterPjS_S_jj)
        /*0014*/ 	.word	0x00000000


	//----- nvinfo : EIATTR_MIN_STACK_SIZE
	.align		4
.L_3:
        /*0018*/ 	.byte	0x04, 0x12
        /*001a*/ 	.short	(.L_5 - .L_4)
	.align		4
.L_4:
        /*001c*/ 	.word	index@(_Z15radix_sort_iterPjS_S_jj)
        /*0020*/ 	.word	0x00000000
.L_5:


//--------------------- .nv.compat                --------------------------
	.section	.nv.compat,"",@"SHT_CUDA_COMPAT_INFO"
	.align	4
        /*0000*/ 	.byte	0x02, 0x09, 0x00, 0x00, 0x02, 0x02, 0x01, 0x00, 0x02, 0x05, 0x05, 0x00, 0x03, 0x07, 0x01, 0x01
        /*0010*/ 	.byte	0x02, 0x03, 0x00, 0x00, 0x02, 0x06, 0x01, 0x00, 0x04, 0x0b, 0x08, 0x00, 0x09, 0x00, 0x00, 0x00
        /*0020*/ 	.byte	0x00, 0x00, 0x00, 0x00


//--------------------- .nv.info._Z15radix_sort_iterPjS_S_jj --------------------------
	.section	.nv.info._Z15radix_sort_iterPjS_S_jj,"",@"SHT_CUDA_INFO"
	.sectionflags	@""
	.align	4


	//----- nvinfo : EIATTR_CUDA_API_VERSION
	.align		4
        /*0000*/ 	.byte	0x04, 0x37
        /*0002*/ 	.short	(.L_7 - .L_6)
.L_6:
        /*0004*/ 	.word	0x00000082


	//----- nvinfo : EIATTR_KPARAM_INFO
	.align		4
.L_7:
        /*0008*/ 	.byte	0x04, 0x17
        /*000a*/ 	.short	(.L_9 - .L_8)
.L_8:
        /*000c*/ 	.word	0x00000000
        /*0010*/ 	.short	0x0004
        /*0012*/ 	.short	0x001c
        /*0014*/ 	.byte	0x00, 0xf0, 0x11, 0x00


	//----- nvinfo : EIATTR_KPARAM_INFO
	.align		4
.L_9:
        /*0018*/ 	.byte	0x04, 0x17
        /*001a*/ 	.short	(.L_11 - .L_10)
.L_10:
        /*001c*/ 	.word	0x00000000
        /*0020*/ 	.short	0x0003
        /*0022*/ 	.short	0x0018
        /*0024*/ 	.byte	0x00, 0xf0, 0x11, 0x00


	//----- nvinfo : EIATTR_KPARAM_INFO
	.align		4
.L_11:
        /*0028*/ 	.byte	0x04, 0x17
        /*002a*/ 	.short	(.L_13 - .L_12)
.L_12:
        /*002c*/ 	.word	0x00000000
        /*0030*/ 	.short	0x0002
        /*0032*/ 	.short	0x0010
        /*0034*/ 	.byte	0x00, 0xf5, 0x21, 0x00


	//----- nvinfo : EIATTR_KPARAM_INFO
	.align		4
.L_13:
        /*0038*/ 	.byte	0x04, 0x17
        /*003a*/ 	.short	(.L_15 - .L_14)
.L_14:
        /*003c*/ 	.word	0x00000000
        /*0040*/ 	.short	0x0001
        /*0042*/ 	.short	0x0008
        /*0044*/ 	.byte	0x00, 0xf5, 0x21, 0x00


	//----- nvinfo : EIATTR_KPARAM_INFO
	.align		4
.L_15:
        /*0048*/ 	.byte	0x04, 0x17
        /*004a*/ 	.short	(.L_17 - .L_16)
.L_16:
        /*004c*/ 	.word	0x00000000
        /*0050*/ 	.short	0x0000
        /*0052*/ 	.short	0x0000
        /*0054*/ 	.byte	0x00, 0xf5, 0x21, 0x00


	//----- nvinfo : EIATTR_SPARSE_MMA_MASK
	.align		4
.L_17:
        /*0058*/ 	.byte	0x03, 0x50
        /*005a*/ 	.short	0x0000


	//----- nvinfo : EIATTR_MAXREG_COUNT
	.align		4
        /*005c*/ 	.byte	0x03, 0x1b
        /*005e*/ 	.short	0x00ff


	//----- nvinfo : EIATTR_NUM_BARRIERS
	.align		4
        /*0060*/ 	.byte	0x02, 0x4c
        /*0062*/ 	.byte	0x01
	.zero		1


	//----- nvinfo : EIATTR_MERCURY_ISA_VERSION
	.align		4
        /*0064*/ 	.byte	0x03, 0x5f
        /*0066*/ 	.short	0x0101


	//----- nvinfo : EIATTR_VRC_CTA_INIT_COUNT
	.align		4
        /*0068*/ 	.byte	0x02, 0x4a
	.zero		1
	.zero		1


	//----- nvinfo : EIATTR_EXIT_INSTR_OFFSETS
	.align		4
        /*006c*/ 	.byte	0x04, 0x1c
        /*006e*/ 	.short	(.L_19 - .L_18)


	//   ....[0]....
.L_18:
        /*0070*/ 	.word	0x00000a50


	//   ....[1]....
        /*0074*/ 	.word	0x000014e0


	//----- nvinfo : EIATTR_CRS_STACK_SIZE
	.align		4
.L_19:
        /*0078*/ 	.byte	0x04, 0x1e
        /*007a*/ 	.short	(.L_21 - .L_20)
.L_20:
        /*007c*/ 	.word	0x00000000


	//----- nvinfo : EIATTR_CBANK_PARAM_SIZE
	.align		4
.L_21:
        /*0080*/ 	.byte	0x03, 0x19
        /*0082*/ 	.short	0x0020


	//----- nvinfo : EIATTR_PARAM_CBANK
	.align		4
        /*0084*/ 	.byte	0x04, 0x0a
        /*0086*/ 	.short	(.L_23 - .L_22)
	.align		4
.L_22:
        /*0088*/ 	.word	index@(.nv.constant0._Z15radix_sort_iterPjS_S_jj)
        /*008c*/ 	.short	0x0380
        /*008e*/ 	.short	0x0020


	//----- nvinfo : EIATTR_SW_WAR
	.align		4
.L_23:
        /*0090*/ 	.byte	0x04, 0x36
        /*0092*/ 	.short	(.L_25 - .L_24)
.L_24:
        /*0094*/ 	.word	0x00000008
.L_25:


//--------------------- .nv.callgraph             --------------------------
	.section	.nv.callgraph,"",@"SHT_CUDA_CALLGRAPH"
	.align	4
	.sectionentsize	8
	.align		4
        /*0000*/ 	.word	0x00000000
	.align		4
        /*0004*/ 	.word	0xffffffff
	.align		4
        /*0008*/ 	.word	0x00000000
	.align		4
        /*000c*/ 	.word	0xfffffffe
	.align		4
        /*0010*/ 	.word	0x00000000
	.align		4
        /*0014*/ 	.word	0xfffffffd
	.align		4
        /*0018*/ 	.word	0x00000000
	.align		4
        /*001c*/ 	.word	0xfffffffc


//--------------------- .text._Z15radix_sort_iterPjS_S_jj --------------------------
	.section	.text._Z15radix_sort_iterPjS_S_jj,"ax",@progbits
	.align	128
        .global         _Z15radix_sort_iterPjS_S_jj
        .type           _Z15radix_sort_iterPjS_S_jj,@function
        .size           _Z15radix_sort_iterPjS_S_jj,(.L_x_17 - _Z15radix_sort_iterPjS_S_jj)
        .other          _Z15radix_sort_iterPjS_S_jj,@"STO_CUDA_ENTRY STV_DEFAULT"
_Z15radix_sort_iterPjS_S_jj:
.text._Z15radix_sort_iterPjS_S_jj:
[----:B------:R-:W-:Y:S01]  /*0000*/  LDC R1, c[0x0][0x37c] ;  /* 0x0000df00ff017b82 */ /* 0x000fe20000000800 */
[----:B------:R-:W0:Y:S07]  /*0010*/  S2R R8, SR_TID.X ;  /* 0x0000000000087919 */ /* 0x000e2e0000002100 */
[----:B------:R-:W0:Y:S01]  /*0020*/  S2UR UR4, SR_CTAID.X ;  /* 0x00000000000479c3 */ /* 0x000e220000002500 */
[----:B------:R-:W1:Y:S01]  /*0030*/  LDCU.64 UR6, c[0x0][0x358] ;  /* 0x00006b00ff0677ac */ /* 0x000e620008000a00 */
[----:B------:R-:W-:Y:S06]  /*0040*/  BSSY.RECONVERGENT B0, `(.L_x_0) ;  /* 0x000000f000007945 */ /* 0x000fec0003800200 */
[----:B------:R-:W0:Y:S08]  /*0050*/  LDC R5, c[0x0][0x360] ;  /* 0x0000d800ff057b82 */ /* 0x000e300000000800 */
[----:B------:R-:W2:Y:S01]  /*0060*/  LDC R0, c[0x0][0x398] ;  /* 0x0000e600ff007b82 */ /* 0x000ea20000000800 */
[----:B0-----:R-:W-:-:S05]  /*0070*/  IMAD R5, R5, UR4, R8 ;  /* 0x0000000405057c24 */ /* 0x001fca000f8e0208 */
[----:B--2---:R-:W-:-:S13]  /*0080*/  ISETP.GE.U32.AND P1, PT, R5, R0, PT ;  /* 0x000000000500720c */ /* 0x004fda0003f26070 */
[----:B-1----:R-:W-:Y:S05]  /*0090*/  @P1 BRA `(.L_x_1) ;  /* 0x0000000000241947 */ /* 0x002fea0003800000 */
[----:B------:R-:W0:Y:S01]  /*00a0*/  LDC.64 R2, c[0x0][0x380] ;  /* 0x0000e000ff027b82 */ /* 0x000e220000000a00 */
[----:B------:R-:W1:Y:S07]  /*00b0*/  LDCU UR4, c[0x0][0x39c] ;  /* 0x00007380ff0477ac */ /* 0x000e6e0008000800 */
[----:B------:R-:W2:Y:S01]  /*00c0*/  LDC.64 R6, c[0x0][0x390] ;  /* 0x0000e400ff067b82 */ /* 0x000ea20000000a00 */
[----:B0-----:R-:W-:-:S06]  /*00d0*/  IMAD.WIDE.U32 R2, R5, 0x4, R2 ;  /* 0x0000000405027825 */ /* 0x001fcc00078e0002 */
[----:B------:R-:W1:Y:S01]  /*00e0*/  LDG.E R2, desc[UR6][R2.64] ;  /* 0x0000000602027981 */ /* 0x000e62000c1e1900 */
[----:B--2---:R-:W-:Y:S01]  /*00f0*/  IMAD.WIDE.U32 R6, R5, 0x4, R6 ;  /* 0x0000000405067825 */ /* 0x004fe200078e0006 */
[----:B-1----:R-:W-:-:S04]  /*0100*/  SHF.R.U32.HI R4, RZ, UR4, R2 ;  /* 0x00000004ff047c19 */ /* 0x002fc80008011602 */
[----:B------:R-:W-:-:S05]  /*0110*/  LOP3.LUT R9, R4, 0x1, RZ, 0xc0, !PT ;  /* 0x0000000104097812 */ /* 0x000fca00078ec0ff */
[----:B------:R0:W-:Y:S02]  /*0120*/  STG.E desc[UR6][R6.64], R9 ;  /* 0x0000000906007986 */ /* 0x0001e4000c101906 */
.L_x_1:
[----:B------:R-:W-:Y:S05]  /*0130*/  BSYNC.RECONVERGENT B0 ;  /* 0x0000000000007941 */ /* 0x000fea0003800200 */
.L_x_0:
[----:B------:R-:W-:Y:S01]  /*0140*/  BAR.SYNC.DEFER_BLOCKING 0x0 ;  /* 0x0000000000007b1d */ /* 0x000fe20000010000 */
[C---:B------:R-:W-:Y:S01]  /*0150*/  ISETP.NE.AND P0, PT, R0.reuse, RZ, PT ;  /* 0x000000ff0000720c */ /* 0x040fe20003f05270 */
[----:B------:R-:W-:-:S03]  /*0160*/  VIADD R4, R0, 0xffffffff ;  /* 0xffffffff00047836 */ /* 0x000fc60000000000 */
[----:B------:R-:W-:Y:S01]  /*0170*/  ISETP.NE.OR P0, PT, R8, RZ, !P0 ;  /* 0x000000ff0800720c */ /* 0x000fe20004705670 */
[----:B------:R-:W-:-:S12]  /*0180*/  BSSY.RECONVERGENT B0, `(.L_x_2) ;  /* 0x000008a000007945 */ /* 0x000fd80003800200 */
[----:B------:R-:W-:Y:S05]  /*0190*/  @P0 BRA `(.L_x_3) ;  /* 0x0000000800200947 */ /* 0x000fea0003800000 */
[----:B------:R-:W-:Y:S02]  /*01a0*/  ISETP.GE.U32.AND P2, PT, R4, 0xf, PT ;  /* 0x0000000f0400780c */ /* 0x000fe40003f46070 */
[----:B0-----:R-:W-:Y:S02]  /*01b0*/  CS2R R6, SRZ ;  /* 0x0000000000067805 */ /* 0x001fe4000001ff00 */
[----:B------:R-:W-:-:S04]  /*01c0*/  LOP3.LUT R24, R0, 0xf, RZ, 0xc0, !PT ;  /* 0x0000000f00187812 */ /* 0x000fc800078ec0ff */
[----:B------:R-:W-:-:S05]  /*01d0*/  ISETP.NE.AND P0, PT, R24, RZ, PT ;  /* 0x000000ff1800720c */ /* 0x000fca0003f05270 */
[----:B------:R-:W-:Y:S08]  /*01e0*/  @!P2 BRA `(.L_x_4) ;  /* 0x0000000000fca947 */ /* 0x000ff00003800000 */
[----:B------:R-:W0:Y:S01]  /*01f0*/  LDCU.64 UR4, c[0x0][0x390] ;  /* 0x00007200ff0477ac */ /* 0x000e220008000a00 */
[----:B------:R-:W-:Y:S01]  /*0200*/  LOP3.LUT R6, R0, 0xfffffff0, RZ, 0xc0, !PT ;  /* 0xfffffff000067812 */ /* 0x000fe200078ec0ff */
[----:B------:R-:W-:-:S04]  /*0210*/  IMAD.MOV.U32 R7, RZ, RZ, RZ ;  /* 0x000000ffff077224 */ /* 0x000fc800078e00ff */
[----:B------:R-:W-:Y:S01]  /*0220*/  IMAD.MOV R8, RZ, RZ, -R6 ;  /* 0x000000ffff087224 */ /* 0x000fe200078e0a06 */
[----:B0-----:R-:W-:-:S04]  /*0230*/  UIADD3 UR4, UP0, UPT, UR4, 0x20, URZ ;  /* 0x0000002004047890 */ /* 0x001fc8000ff1e0ff */
[----:B------:R-:W-:Y:S02]  /*0240*/  UIADD3.X UR5, UPT, UPT, URZ, UR5, URZ, UP0, !UPT ;  /* 0x00000005ff057290 */ /* 0x000fe400087fe4ff */
[----:B------:R-:W-:-:S04]  /*0250*/  IMAD.U32 R17, RZ, RZ, UR4 ;  /* 0x00000004ff117e24 */ /* 0x000fc8000f8e00ff */
[----:B------:R-:W-:-:S07]  /*0260*/  IMAD.U32 R16, RZ, RZ, UR5 ;  /* 0x00000005ff107e24 */ /* 0x000fce000f8e00ff */
.L_x_5:
[----:B-1----:R-:W-:Y:S02]  /*0270*/  IMAD.MOV.U32 R2, RZ, RZ, R17 ;  /* 0x000000ffff027224 */ /* 0x002fe400078e0011 */
[----:B------:R-:W-:-:S05]  /*0280*/  IMAD.MOV.U32 R3, RZ, RZ, R16 ;  /* 0x000000ffff037224 */ /* 0x000fca00078e0010 */
[----:B------:R-:W2:Y:S04]  /*0290*/  LDG.E R26, desc[UR6][R2.64+-0x20] ;  /* 0xffffe006021a7981 */ /* 0x000ea8000c1e1900 */
[----:B------:R-:W3:Y:S04]  /*02a0*/  LDG.E R28, desc[UR6][R2.64+-0x1c] ;  /* 0xffffe406021c7981 */ /* 0x000ee8000c1e1900 */
[----:B------:R-:W4:Y:S04]  /*02b0*/  LDG.E R21, desc[UR6][R2.64+-0x18] ;  /* 0xffffe80602157981 */ /* 0x000f28000c1e1900 */
[----:B------:R-:W5:Y:S04]  /*02c0*/  LDG.E R23, desc[UR6][R2.64+-0x14] ;  /* 0xffffec0602177981 */ /* 0x000f68000c1e1900 */
        /* <DEDUP_REMOVED lines=11> */
[----:B------:R-:W5:Y:S01]  /*0380*/  LDG.E R15, desc[UR6][R2.64+0x1c] ;  /* 0x00001c06020f7981 */ /* 0x000f62000c1e1900 */
[----:B------:R-:W-:-:S03]  /*0390*/  VIADD R8, R8, 0x10 ;  /* 0x0000001008087836 */ /* 0x000fc60000000000 */
[----:B------:R-:W-:Y:S02]  /*03a0*/  STG.E desc[UR6][R2.64+-0x20], R7 ;  /* 0xffffe00702007986 */ /* 0x000fe4000c101906 */
[----:B------:R-:W-:Y:S01]  /*03b0*/  ISETP.NE.AND P2, PT, R8, RZ, PT ;  /* 0x000000ff0800720c */ /* 0x000fe20003f45270 */
[----:B--2---:R-:W-:-:S04]  /*03c0*/  IMAD.IADD R17, R26, 0x1, R7 ;  /* 0x000000011a117824 */ /* 0x004fc800078e0207 */
[----:B---3--:R-:W-:Y:S01]  /*03d0*/  IMAD.IADD R19, R17, 0x1, R28 ;  /* 0x0000000111137824 */ /* 0x008fe200078e021c */
[----:B------:R0:W-:Y:S03]  /*03e0*/  STG.E desc[UR6][R2.64+-0x1c], R17 ;  /* 0xffffe41102007986 */ /* 0x0001e6000c101906 */
[----:B----4-:R-:W-:Y:S01]  /*03f0*/  IMAD.IADD R21, R19, 0x1, R21 ;  /* 0x0000000113157824 */ /* 0x010fe200078e0215 */
[----:B------:R-:W-:Y:S03]  /*0400*/  STG.E desc[UR6][R2.64+-0x18], R19 ;  /* 0xffffe81302007986 */ /* 0x000fe6000c101906 */
[----:B-----5:R-:W-:Y:S01]  /*0410*/  IMAD.IADD R23, R21, 0x1, R23 ;  /* 0x0000000115177824 */ /* 0x020fe200078e0217 */
[----:B------:R-:W-:Y:S03]  /*0420*/  STG.E desc[UR6][R2.64+-0x14], R21 ;  /* 0xffffec1502007986 */ /* 0x000fe6000c101906 */
[----:B------:R-:W-:Y:S01]  /*0430*/  IMAD.IADD R25, R23, 0x1, R25 ;  /* 0x0000000117197824 */ /* 0x000fe200078e0219 */
[----:B------:R-:W-:Y:S01]  /*0440*/  STG.E desc[UR6][R2.64+-0x10], R23 ;  /* 0xfffff01702007986 */ /* 0x000fe2000c101906 */
[----:B0-----:R-:W-:-:S02]  /*0450*/  IADD3 R17, P3, PT, R2, 0x40, RZ ;  /* 0x0000004002117810 */ /* 0x001fc40007f7e0ff */
[----:B------:R-:W-:Y:S01]  /*0460*/  IMAD.IADD R27, R25, 0x1, R22 ;  /* 0x00000001191b7824 */ /* 0x000fe200078e0216 */
[----:B------:R-:W-:Y:S03]  /*0470*/  STG.E desc[UR6][R2.64+-0xc], R25 ;  /* 0xfffff41902007986 */ /* 0x000fe6000c101906 */
[----:B------:R-:W-:Y:S01]  /*0480*/  IMAD.IADD R29, R27, 0x1, R20 ;  /* 0x000000011b1d7824 */ /* 0x000fe200078e0214 */
[----:B------:R-:W-:Y:S03]  /*0490*/  STG.E desc[UR6][R2.64+-0x8], R27 ;  /* 0xfffff81b02007986 */ /* 0x000fe6000c101906 */
[----:B------:R-:W-:Y:S01]  /*04a0*/  IMAD.IADD R18, R29, 0x1, R18 ;  /* 0x000000011d127824 */ /* 0x000fe200078e0212 */
[----:B------:R-:W-:Y:S03]  /*04b0*/  STG.E desc[UR6][R2.64+-0x4], R29 ;  /* 0xfffffc1d02007986 */ /* 0x000fe6000c101906 */
[----:B------:R-:W-:Y:S01]  /*04c0*/  IMAD.IADD R16, R18, 0x1, R16 ;  /* 0x0000000112107824 */ /* 0x000fe200078e0210 */
[----:B------:R-:W-:Y:S03]  /*04d0*/  STG.E desc[UR6][R2.64], R18 ;  /* 0x0000001202007986 */ /* 0x000fe6000c101906 */
[----:B------:R-:W-:Y:S01]  /*04e0*/  IMAD.IADD R9, R16, 0x1, R9 ;  /* 0x0000000110097824 */ /* 0x000fe200078e0209 */
[----:B------:R0:W-:Y:S03]  /*04f0*/  STG.E desc[UR6][R2.64+0x4], R16 ;  /* 0x0000041002007986 */ /* 0x0001e6000c101906 */
[----:B------:R-:W-:Y:S01]  /*0500*/  IMAD.IADD R10, R9, 0x1, R10 ;  /* 0x00000001090a7824 */ /* 0x000fe200078e020a */
[----:B------:R1:W-:Y:S03]  /*0510*/  STG.E desc[UR6][R2.64+0x8], R9 ;  /* 0x0000080902007986 */ /* 0x0003e6000c101906 */
[----:B------:R-:W-:Y:S01]  /*0520*/  IMAD.IADD R11, R10, 0x1, R11 ;  /* 0x000000010a0b7824 */ /* 0x000fe200078e020b */
[----:B------:R1:W-:Y:S03]  /*0530*/  STG.E desc[UR6][R2.64+0xc], R10 ;  /* 0x00000c0a02007986 */ /* 0x0003e6000c101906 */
[----:B------:R-:W-:Y:S01]  /*0540*/  IMAD.IADD R12, R11, 0x1, R12 ;  /* 0x000000010b0c7824 */ /* 0x000fe200078e020c */
[----:B------:R1:W-:Y:S01]  /*0550*/  STG.E desc[UR6][R2.64+0x10], R11 ;  /* 0x0000100b02007986 */ /* 0x0003e2000c101906 */
[----:B0-----:R-:W-:-:S02]  /*0560*/  IMAD.X R16, RZ, RZ, R3, P3 ;  /* 0x000000ffff107224 */ /* 0x001fc400018e0603 */
[----:B------:R-:W-:Y:S01]  /*0570*/  IMAD.IADD R13, R12, 0x1, R13 ;  /* 0x000000010c0d7824 */ /* 0x000fe200078e020d */
[----:B------:R1:W-:Y:S03]  /*0580*/  STG.E desc[UR6][R2.64+0x14], R12 ;  /* 0x0000140c02007986 */ /* 0x0003e6000c101906 */
[----:B------:R-:W-:Y:S01]  /*0590*/  IMAD.IADD R14, R13, 0x1, R14 ;  /* 0x000000010d0e7824 */ /* 0x000fe200078e020e */
[----:B------:R1:W-:Y:S03]  /*05a0*/  STG.E desc[UR6][R2.64+0x18], R13 ;  /* 0x0000180d02007986 */ /* 0x0003e6000c101906 */
[----:B------:R-:W-:Y:S01]  /*05b0*/  IMAD.IADD R7, R14, 0x1, R15 ;  /* 0x000000010e077824 */ /* 0x000fe200078e020f */
[----:B------:R1:W-:Y:S01]  /*05c0*/  STG.E desc[UR6][R2.64+0x1c], R14 ;  /* 0x00001c0e02007986 */ /* 0x0003e2000c101906 */
[----:B------:R-:W-:Y:S05]  /*05d0*/  @P2 BRA `(.L_x_5) ;  /* 0xfffffffc00242947 */ /* 0x000fea000383ffff */
.L_x_4:
[----:B------:R-:W-:Y:S05]  /*05e0*/  @!P0 BRA `(.L_x_3) ;  /* 0x00000004000c8947 */ /* 0x000fea0003800000 */
[----:B------:R-:W-:Y:S02]  /*05f0*/  ISETP.GE.U32.AND P0, PT, R24, 0x8, PT ;  /* 0x000000081800780c */ /* 0x000fe40003f06070 */
[----:B------:R-:W-:-:S04]  /*0600*/  LOP3.LUT R23, R0, 0x7, RZ, 0xc0, !PT ;  /* 0x0000000700177812 */ /* 0x000fc800078ec0ff */
[----:B------:R-:W-:-:S07]  /*0610*/  ISETP.NE.AND P2, PT, R23, RZ, PT ;  /* 0x000000ff1700720c */ /* 0x000fce0003f45270 */
[----:B------:R-:W-:Y:S06]  /*0620*/  @!P0 BRA `(.L_x_6) ;  /* 0x00000000006c8947 */ /* 0x000fec0003800000 */
[----:B-1----:R-:W0:Y:S02]  /*0630*/  LDC.64 R2, c[0x0][0x390] ;  /* 0x0000e400ff027b82 */ /* 0x002e240000000a00 */
[----:B0-----:R-:W-:-:S05]  /*0640*/  IMAD.WIDE.U32 R2, R6, 0x4, R2 ;  /* 0x0000000406027825 */ /* 0x001fca00078e0002 */
[----:B------:R-:W2:Y:S04]  /*0650*/  LDG.E R8, desc[UR6][R2.64] ;  /* 0x0000000602087981 */ /* 0x000ea8000c1e1900 */
[----:B------:R-:W3:Y:S04]  /*0660*/  LDG.E R10, desc[UR6][R2.64+0x4] ;  /* 0x00000406020a7981 */ /* 0x000ee8000c1e1900 */
[----:B------:R-:W4:Y:S04]  /*0670*/  LDG.E R12, desc[UR6][R2.64+0x8] ;  /* 0x00000806020c7981 */ /* 0x000f28000c1e1900 */
[----:B------:R-:W5:Y:S04]  /*0680*/  LDG.E R14, desc[UR6][R2.64+0xc] ;  /* 0x00000c06020e7981 */ /* 0x000f68000c1e1900 */
[----:B------:R-:W5:Y:S04]  /*0690*/  LDG.E R16, desc[UR6][R2.64+0x10] ;  /* 0x0000100602107981 */ /* 0x000f68000c1e1900 */
[----:B------:R-:W5:Y:S04]  /*06a0*/  LDG.E R18, desc[UR6][R2.64+0x14] ;  /* 0x0000140602127981 */ /* 0x000f68000c1e1900 */
[----:B------:R-:W5:Y:S04]  /*06b0*/  LDG.E R20, desc[UR6][R2.64+0x18] ;  /* 0x0000180602147981 */ /* 0x000f68000c1e1900 */
[----:B------:R-:W5:Y:S01]  /*06c0*/  LDG.E R22, desc[UR6][R2.64+0x1c] ;  /* 0x00001c0602167981 */ /* 0x000f62000c1e1900 */
[----:B------:R-:W-:-:S03]  /*06d0*/  VIADD R6, R6, 0x8 ;  /* 0x0000000806067836 */ /* 0x000fc60000000000 */
[----:B------:R0:W-:Y:S01]  /*06e0*/  STG.E desc[UR6][R2.64], R7 ;  /* 0x0000000702007986 */ /* 0x0001e2000c101906 */
[----:B--2---:R-:W-:-:S04]  /*06f0*/  IMAD.IADD R9, R7, 0x1, R8 ;  /* 0x0000000107097824 */ /* 0x004fc800078e0208 */
[----:B---3--:R-:W-:Y:S01]  /*0700*/  IMAD.IADD R11, R9, 0x1, R10 ;  /* 0x00000001090b7824 */ /* 0x008fe200078e020a */
[----:B------:R2:W-:Y:S03]  /*0710*/  STG.E desc[UR6][R2.64+0x4], R9 ;  /* 0x0000040902007986 */ /* 0x0005e6000c101906 */
[----:B----4-:R-:W-:Y:S01]  /*0720*/  IMAD.IADD R13, R11, 0x1, R12 ;  /* 0x000000010b0d7824 */ /* 0x010fe200078e020c */
[----:B------:R2:W-:Y:S03]  /*0730*/  STG.E desc[UR6][R2.64+0x8], R11 ;  /* 0x0000080b02007986 */ /* 0x0005e6000c101906 */
[----:B-----5:R-:W-:Y:S01]  /*0740*/  IMAD.IADD R15, R13, 0x1, R14 ;  /* 0x000000010d0f7824 */ /* 0x020fe200078e020e */
[----:B------:R2:W-:Y:S03]  /*0750*/  STG.E desc[UR6][R2.64+0xc], R13 ;  /* 0x00000c0d02007986 */ /* 0x0005e6000c101906 */
[----:B------:R-:W-:Y:S01]  /*0760*/  IMAD.IADD R17, R15, 0x1, R16 ;  /* 0x000000010f117824 */ /* 0x000fe200078e0210 */
[----:B------:R2:W-:Y:S03]  /*0770*/  STG.E desc[UR6][R2.64+0x10], R15 ;  /* 0x0000100f02007986 */ /* 0x0005e6000c101906 */
[----:B------:R-:W-:Y:S01]  /*0780*/  IMAD.IADD R19, R17, 0x1, R18 ;  /* 0x0000000111137824 */ /* 0x000fe200078e0212 */
[----:B------:R2:W-:Y:S03]  /*0790*/  STG.E desc[UR6][R2.64+0x14], R17 ;  /* 0x0000141102007986 */ /* 0x0005e6000c101906 */
[----:B------:R-:W-:Y:S01]  /*07a0*/  IMAD.IADD R21, R19, 0x1, R20 ;  /* 0x0000000113157824 */ /* 0x000fe200078e0214 */
[----:B------:R2:W-:Y:S03]  /*07b0*/  STG.E desc[UR6][R2.64+0x18], R19 ;  /* 0x0000181302007986 */ /* 0x0005e6000c101906 */
[----:B0-----:R-:W-:Y:S01]  /*07c0*/  IMAD.IADD R7, R21, 0x1, R22 ;  /* 0x0000000115077824 */ /* 0x001fe200078e0216 */
[----:B------:R2:W-:Y:S06]  /*07d0*/  STG.E desc[UR6][R2.64+0x1c], R21 ;  /* 0x00001c1502007986 */ /* 0x0005ec000c101906 */
.L_x_6:
[----:B------:R-:W-:Y:S05]  /*07e0*/  @!P2 BRA `(.L_x_3) ;  /* 0x00000000008ca947 */ /* 0x000fea0003800000 */
[----:B------:R-:W-:Y:S02]  /*07f0*/  ISETP.GE.U32.AND P0, PT, R23, 0x4, PT ;  /* 0x000000041700780c */ /* 0x000fe40003f06070 */
[----:B------:R-:W-:-:S04]  /*0800*/  LOP3.LUT R8, R0, 0x3, RZ, 0xc0, !PT ;  /* 0x0000000300087812 */ /* 0x000fc800078ec0ff */
[----:B------:R-:W-:-:S07]  /*0810*/  ISETP.NE.AND P2, PT, R8, RZ, PT ;  /* 0x000000ff0800720c */ /* 0x000fce0003f45270 */
[----:B------:R-:W-:Y:S06]  /*0820*/  @!P0 BRA `(.L_x_7) ;  /* 0x00000000003c8947 */ /* 0x000fec0003800000 */
[----:B-12---:R-:W0:Y:S02]  /*0830*/  LDC.64 R2, c[0x0][0x390] ;  /* 0x0000e400ff027b82 */ /* 0x006e240000000a00 */
[----:B0-----:R-:W-:-:S05]  /*0840*/  IMAD.WIDE.U32 R2, R6, 0x4, R2 ;  /* 0x0000000406027825 */ /* 0x001fca00078e0002 */
[----:B------:R-:W2:Y:S04]  /*0850*/  LDG.E R10, desc[UR6][R2.64] ;  /* 0x00000006020a7981 */ /* 0x000ea8000c1e1900 */
[----:B------:R-:W3:Y:S04]  /*0860*/  LDG.E R12, desc[UR6][R2.64+0x4] ;  /* 0x00000406020c7981 */ /* 0x000ee8000c1e1900 */
[----:B------:R-:W4:Y:S04]  /*0870*/  LDG.E R14, desc[UR6][R2.64+0x8] ;  /* 0x00000806020e7981 */ /* 0x000f28000c1e1900 */
        /* <DEDUP_REMOVED lines=9> */
[----:B------:R0:W-:Y:S06]  /*0910*/  STG.E desc[UR6][R2.64+0xc], R13 ;  /* 0x00000c0d02007986 */ /* 0x0001ec000c101906 */
.L_x_7:
[----:B------:R-:W-:Y:S05]  /*0920*/  @!P2 BRA `(.L_x_3) ;  /* 0x00000000003ca947 */ /* 0x000fea0003800000 */
[----:B012---:R-:W0:Y:S01]  /*0930*/  LDC.64 R2, c[0x0][0x390] ;  /* 0x0000e400ff027b82 */ /* 0x007e220000000a00 */
[----:B------:R-:W-:Y:S02]  /*0940*/  IMAD.MOV R8, RZ, RZ, -R8 ;  /* 0x000000ffff087224 */ /* 0x000fe400078e0a08 */
[----:B0-----:R-:W-:-:S04]  /*0950*/  IMAD.WIDE.U32 R2, R6, 0x4, R2 ;  /* 0x0000000406027825 */ /* 0x001fc800078e0002 */
[----:B------:R-:W-:Y:S02]  /*0960*/  IMAD.MOV.U32 R9, RZ, RZ, R2 ;  /* 0x000000ffff097224 */ /* 0x000fe400078e0002 */
[----:B------:R-:W-:-:S07]  /*0970*/  IMAD.MOV.U32 R10, RZ, RZ, R3 ;  /* 0x000000ffff0a7224 */ /* 0x000fce00078e0003 */
.L_x_8:
[----:B------:R-:W-:Y:S02]  /*0980*/  IMAD.MOV.U32 R2, RZ, RZ, R9 ;  /* 0x000000ffff027224 */ /* 0x000fe400078e0009 */
[----:B------:R-:W-:-:S05]  /*0990*/  IMAD.MOV.U32 R3, RZ, RZ, R10 ;  /* 0x000000ffff037224 */ /* 0x000fca00078e000a */
[----:B------:R-:W2:Y:S01]  /*09a0*/  LDG.E R6, desc[UR6][R2.64] ;  /* 0x0000000602067981 */ /* 0x000ea2000c1e1900 */
[----:B------:R-:W-:Y:S01]  /*09b0*/  VIADD R8, R8, 0x1 ;  /* 0x0000000108087836 */ /* 0x000fe20000000000 */
[----:B------:R-:W-:Y:S02]  /*09c0*/  IADD3 R9, P2, PT, R2, 0x4, RZ ;  /* 0x0000000402097810 */ /* 0x000fe40007f5e0ff */
[----:B------:R2:W-:Y:S02]  /*09d0*/  STG.E desc[UR6][R2.64], R7 ;  /* 0x0000000702007986 */ /* 0x0005e4000c101906 */
[----:B------:R-:W-:Y:S01]  /*09e0*/  ISETP.NE.AND P0, PT, R8, RZ, PT ;  /* 0x000000ff0800720c */ /* 0x000fe20003f05270 */
[----:B------:R-:W-:Y:S02]  /*09f0*/  IMAD.X R10, RZ, RZ, R3, P2 ;  /* 0x000000ffff0a7224 */ /* 0x000fe400010e0603 */
[----:B--2---:R-:W-:-:S10]  /*0a00*/  IMAD.IADD R7, R6, 0x1, R7 ;  /* 0x0000000106077824 */ /* 0x004fd400078e0207 */
[----:B------:R-:W-:Y:S05]  /*0a10*/  @P0 BRA `(.L_x_8) ;  /* 0xfffffffc00d80947 */ /* 0x000fea000383ffff */
.L_x_3:
[----:B------:R-:W-:Y:S05]  /*0a20*/  BSYNC.RECONVERGENT B0 ;  /* 0x0000000000007941 */ /* 0x000fea0003800200 */
.L_x_2:
[----:B------:R-:W-:Y:S08]  /*0a30*/  BAR.SYNC.DEFER_BLOCKING 0x0 ;  /* 0x0000000000007b1d */ /* 0x000ff00000010000 */
[----:B------:R-:W-:Y:S06]  /*0a40*/  BAR.SYNC.DEFER_BLOCKING 0x0 ;  /* 0x0000000000007b1d */ /* 0x000fec0000010000 */
[----:B------:R-:W-:Y:S05]  /*0a50*/  @P1 EXIT ;  /* 0x000000000000194d */ /* 0x000fea0003800000 */
[----:B012---:R-:W0:Y:S08]  /*0a60*/  LDC.64 R10, c[0x0][0x390] ;  /* 0x0000e400ff0a7b82 */ /* 0x007e300000000a00 */
[----:B------:R-:W1:Y:S01]  /*0a70*/  LDC.64 R2, c[0x0][0x380] ;  /* 0x0000e000ff027b82 */ /* 0x000e620000000a00 */
[----:B0-----:R-:W-:-:S04]  /*0a80*/  IMAD.WIDE.U32 R12, R5, 0x4, R10 ;  /* 0x00000004050c7825 */ /* 0x001fc800078e000a */
[----:B------:R-:W-:Y:S01]  /*0a90*/  IMAD.WIDE.U32 R10, R4, 0x4, R10 ;  /* 0x00000004040a7825 */ /* 0x000fe200078e000a */
[----:B------:R0:W5:Y:S03]  /*0aa0*/  LDG.E R8, desc[UR6][R12.64] ;  /* 0x000000060c087981 */ /* 0x000166000c1e1900 */
[C---:B-1----:R-:W-:Y:S02]  /*0ab0*/  IMAD.WIDE.U32 R6, R5.reuse, 0x4, R2 ;  /* 0x0000000405067825 */ /* 0x042fe400078e0002 */
[----:B------:R0:W5:Y:S04]  /*0ac0*/  LDG.E R10, desc[UR6][R10.64] ;  /* 0x000000060a0a7981 */ /* 0x000168000c1e1900 */
[----:B------:R0:W5:Y:S01]  /*0ad0*/  LDG.E R9, desc[UR6][R6.64] ;  /* 0x0000000606097981 */ /* 0x000162000c1e1900 */
[----:B------:R-:W-:Y:S01]  /*0ae0*/  ISETP.NE.AND P0, PT, R5, R4, PT ;  /* 0x000000040500720c */ /* 0x000fe20003f05270 */
[----:B------:R-:W-:-:S12]  /*0af0*/  BSSY.RECONVERGENT B0, `(.L_x_9) ;  /* 0x0000095000007945 */ /* 0x000fd80003800200 */
[----:B0-----:R-:W-:Y:S05]  /*0b00*/  @P0 BRA `(.L_x_10) ;  /* 0x00000008004c0947 */ /* 0x001fea0003800000 */
[C---:B------:R-:W-:Y:S01]  /*0b10*/  ISETP.GE.U32.AND P0, PT, R0.reuse, 0x10, PT ;  /* 0x000000100000780c */ /* 0x040fe20003f06070 */
[----:B------:R-:W-:Y:S01]  /*0b20*/  IMAD.MOV.U32 R11, RZ, RZ, RZ ;  /* 0x000000ffff0b7224 */ /* 0x000fe200078e00ff */
[----:B------:R-:W-:-:S04]  /*0b30*/  LOP3.LUT R19, R0, 0xf, RZ, 0xc0, !PT ;  /* 0x0000000f00137812 */ /* 0x000fc800078ec0ff */
[----:B------:R-:W-:-:S07]  /*0b40*/  ISETP.NE.AND P2, PT, R19, RZ, PT ;  /* 0x000000ff1300720c */ /* 0x000fce0003f45270 */
[----:B------:R-:W-:Y:S06]  /*0b50*/  @!P0 BRA `(.L_x_11) ;  /* 0x0000000400148947 */ /* 0x000fec0003800000 */
[----:B------:R-:W0:Y:S01]  /*0b60*/  LDCU.64 UR4, c[0x0][0x380] ;  /* 0x00007000ff0477ac */ /* 0x000e220008000a00 */
[----:B------:R-:W-:-:S05]  /*0b70*/  LOP3.LUT R11, R0, 0xfffffff0, RZ, 0xc0, !PT ;  /* 0xfffffff0000b7812 */ /* 0x000fca00078ec0ff */
[----:B------:R-:W-:Y:S01]  /*0b80*/  IMAD.MOV R21, RZ, RZ, -R11 ;  /* 0x000000ffff157224 */ /* 0x000fe200078e0a0b */
[----:B0-----:R-:W-:-:S04]  /*0b90*/  UIADD3 UR4, UP0, UPT, UR4, 0x20, URZ ;  /* 0x0000002004047890 */ /* 0x001fc8000ff1e0ff */
[----:B------:R-:W-:Y:S02]  /*0ba0*/  UIADD3.X UR5, UPT, UPT, URZ, UR5, URZ, UP0, !UPT ;  /* 0x00000005ff057290 */ /* 0x000fe400087fe4ff */
[----:B------:R-:W-:-:S04]  /*0bb0*/  IMAD.U32 R6, RZ, RZ, UR4 ;  /* 0x00000004ff067e24 */ /* 0x000fc8000f8e00ff */
[----:B------:R-:W-:-:S07]  /*0bc0*/  IMAD.U32 R7, RZ, RZ, UR5 ;  /* 0x00000005ff077e24 */ /* 0x000fce000f8e00ff */
.L_x_12:
[----:B------:R-:W2:Y:S01]  /*0bd0*/  LDG.E R26, desc[UR6][R6.64+-0x20] ;  /* 0xffffe006061a7981 */ /* 0x000ea2000c1e1900 */
[----:B------:R-:W2:Y:S03]  /*0be0*/  LDC R13, c[0x0][0x39c] ;  /* 0x0000e700ff0d7b82 */ /* 0x000ea60000000800 */
[----:B------:R-:W3:Y:S04]  /*0bf0*/  LDG.E R28, desc[UR6][R6.64+-0x1c] ;  /* 0xffffe406061c7981 */ /* 0x000ee8000c1e1900 */
[----:B------:R-:W4:Y:S04]  /*0c00*/  LDG.E R24, desc[UR6][R6.64+-0x18] ;  /* 0xffffe80606187981 */ /* 0x000f28000c1e1900 */
[----:B------:R-:W4:Y:S04]  /*0c10*/  LDG.E R22, desc[UR6][R6.64+-0x14] ;  /* 0xffffec0606167981 */ /* 0x000f28000c1e1900 */
[----:B------:R-:W4:Y:S04]  /*0c20*/  LDG.E R12, desc[UR6][R6.64+-0x10] ;  /* 0xfffff006060c7981 */ /* 0x000f28000c1e1900 */
[----:B------:R-:W4:Y:S04]  /*0c30*/  LDG.E R4, desc[UR6][R6.64+-0xc] ;  /* 0xfffff40606047981 */ /* 0x000f28000c1e1900 */
[----:B------:R-:W4:Y:S04]  /*0c40*/  LDG.E R20, desc[UR6][R6.64+-0x8] ;  /* 0xfffff80606147981 */ /* 0x000f28000c1e1900 */
[----:B------:R-:W4:Y:S04]  /*0c50*/  LDG.E R16, desc[UR6][R6.64+-0x4] ;  /* 0xfffffc0606107981 */ /* 0x000f28000c1e1900 */
[----:B------:R-:W4:Y:S04]  /*0c60*/  LDG.E R18, desc[UR6][R6.64] ;  /* 0x0000000606127981 */ /* 0x000f28000c1e1900 */
[----:B------:R-:W4:Y:S01]  /*0c70*/  LDG.E R14, desc[UR6][R6.64+0x4] ;  /* 0x00000406060e7981 */ /* 0x000f22000c1e1900 */
[----:B--2---:R-:W-:-:S02]  /*0c80*/  SHF.R.U32.HI R26, RZ, R13, R26 ;  /* 0x0000000dff1a7219 */ /* 0x004fc4000001161a */
[-C--:B---3--:R-:W-:Y:S02]  /*0c90*/  SHF.R.U32.HI R28, RZ, R13.reuse, R28 ;  /* 0x0000000dff1c7219 */ /* 0x088fe4000001161c */
[----:B------:R-:W-:Y:S02]  /*0ca0*/  LOP3.LUT R15, R26, 0x1, RZ, 0xc0, !PT ;  /* 0x000000011a0f7812 */ /* 0x000fe400078ec0ff */
[----:B------:R-:W-:Y:S01]  /*0cb0*/  LOP3.LUT R17, R28, 0x1, RZ, 0xc0, !PT ;  /* 0x000000011c117812 */ /* 0x000fe200078ec0ff */
[----:B------:R-:W2:Y:S01]  /*0cc0*/  LDG.E R26, desc[UR6][R6.64+0x8] ;  /* 0x00000806061a7981 */ /* 0x000ea2000c1e1900 */
[----:B----4-:R-:W-:Y:S02]  /*0cd0*/  SHF.R.U32.HI R24, RZ, R13, R24 ;  /* 0x0000000dff187219 */ /* 0x010fe40000011618 */
[----:B-----5:R-:W-:Y:S01]  /*0ce0*/  IADD3 R17, PT, PT, R17, R15, R10 ;  /* 0x0000000f11117210 */ /* 0x020fe20007ffe00a */
[----:B------:R-:W3:Y:S01]  /*0cf0*/  LDG.E R28, desc[UR6][R6.64+0xc] ;  /* 0x00000c06061c7981 */ /* 0x000ee2000c1e1900 */
[----:B------:R-:W-:-:S02]  /*0d00*/  SHF.R.U32.HI R15, RZ, R13, R22 ;  /* 0x0000000dff0f7219 */ /* 0x000fc40000011616 */
[----:B------:R-:W-:Y:S01]  /*0d10*/  LOP3.LUT R24, R24, 0x1, RZ, 0xc0, !PT ;  /* 0x0000000118187812 */ /* 0x000fe200078ec0ff */
[----:B------:R-:W4:Y:S01]  /*0d20*/  LDG.E R10, desc[UR6][R6.64+0x10] ;  /* 0x00001006060a7981 */ /* 0x000f22000c1e1900 */
[----:B------:R-:W-:-:S03]  /*0d30*/  LOP3.LUT R15, R15, 0x1, RZ, 0xc0, !PT ;  /* 0x000000010f0f7812 */ /* 0x000fc600078ec0ff */
[----:B------:R-:W4:Y:S01]  /*0d40*/  LDG.E R22, desc[UR6][R6.64+0x14] ;  /* 0x0000140606167981 */ /* 0x000f22000c1e1900 */
[----:B------:R-:W-:-:S03]  /*0d50*/  IADD3 R17, PT, PT, R15, R24, R17 ;  /* 0x000000180f117210 */ /* 0x000fc60007ffe011 */
[----:B------:R-:W4:Y:S04]  /*0d60*/  LDG.E R24, desc[UR6][R6.64+0x18] ;  /* 0x0000180606187981 */ /* 0x000f28000c1e1900 */
[----:B------:R0:W4:Y:S01]  /*0d70*/  LDG.E R15, desc[UR6][R6.64+0x1c] ;  /* 0x00001c06060f7981 */ /* 0x000122000c1e1900 */
[-C--:B------:R-:W-:Y:S01]  /*0d80*/  SHF.R.U32.HI R12, RZ, R13.reuse, R12 ;  /* 0x0000000dff0c7219 */ /* 0x080fe2000001160c */
[----:B------:R-:W-:Y:S01]  /*0d90*/  VIADD R21, R21, 0x10 ;  /* 0x0000001015157836 */ /* 0x000fe20000000000 */
[----:B------:R-:W-:Y:S02]  /*0da0*/  SHF.R.U32.HI R4, RZ, R13, R4 ;  /* 0x0000000dff047219 */ /* 0x000fe40000011604 */
[----:B------:R-:W-:Y:S02]  /*0db0*/  LOP3.LUT R12, R12, 0x1, RZ, 0xc0, !PT ;  /* 0x000000010c0c7812 */ /* 0x000fe400078ec0ff */
[----:B------:R-:W-:-:S02]  /*0dc0*/  LOP3.LUT R4, R4, 0x1, RZ, 0xc0, !PT ;  /* 0x0000000104047812 */ /* 0x000fc400078ec0ff */
[-C--:B------:R-:W-:Y:S02]  /*0dd0*/  SHF.R.U32.HI R20, RZ, R13.reuse, R20 ;  /* 0x0000000dff147219 */ /* 0x080fe40000011614 */
[-C--:B------:R-:W-:Y:S02]  /*0de0*/  SHF.R.U32.HI R16, RZ, R13.reuse, R16 ;  /* 0x0000000dff107219 */ /* 0x080fe40000011610 */
[----:B------:R-:W-:Y:S02]  /*0df0*/  IADD3 R4, PT, PT, R4, R12, R17 ;  /* 0x0000000c04047210 */ /* 0x000fe40007ffe011 */
[----:B------:R-:W-:Y:S02]  /*0e00*/  LOP3.LUT R17, R20, 0x1, RZ, 0xc0, !PT ;  /* 0x0000000114117812 */ /* 0x000fe400078ec0ff */
[----:B------:R-:W-:Y:S02]  /*0e10*/  LOP3.LUT R16, R16, 0x1, RZ, 0xc0, !PT ;  /* 0x0000000110107812 */ /* 0x000fe400078ec0ff */
[----:B------:R-:W-:-:S02]  /*0e20*/  SHF.R.U32.HI R18, RZ, R13, R18 ;  /* 0x0000000dff127219 */ /* 0x000fc40000011612 */
[----:B------:R-:W-:Y:S02]  /*0e30*/  SHF.R.U32.HI R14, RZ, R13, R14 ;  /* 0x0000000dff0e7219 */ /* 0x000fe4000001160e */
[----:B------:R-:W-:Y:S02]  /*0e40*/  IADD3 R4, PT, PT, R16, R17, R4 ;  /* 0x0000001110047210 */ /* 0x000fe40007ffe004 */
[----:B------:R-:W-:Y:S02]  /*0e50*/  LOP3.LUT R17, R18, 0x1, RZ, 0xc0, !PT ;  /* 0x0000000112117812 */ /* 0x000fe400078ec0ff */
[----:B------:R-:W-:Y:S02]  /*0e60*/  LOP3.LUT R14, R14, 0x1, RZ, 0xc0, !PT ;  /* 0x000000010e0e7812 */ /* 0x000fe400078ec0ff */
[----:B------:R-:W-:Y:S02]  /*0e70*/  ISETP.NE.AND P0, PT, R21, RZ, PT ;  /* 0x000000ff1500720c */ /* 0x000fe40003f05270 */
[----:B------:R-:W-:-:S02]  /*0e80*/  IADD3 R4, PT, PT, R14, R17, R4 ;  /* 0x000000110e047210 */ /* 0x000fc40007ffe004 */
[----:B0-----:R-:W-:-:S05]  /*0e90*/  IADD3 R6, P1, PT, R6, 0x40, RZ ;  /* 0x0000004006067810 */ /* 0x001fca0007f3e0ff */
[----:B------:R-:W-:Y:S01]  /*0ea0*/  IMAD.X R7, RZ, RZ, R7, P1 ;  /* 0x000000ffff077224 */ /* 0x000fe200008e0607 */
[-C--:B--2---:R-:W-:Y:S02]  /*0eb0*/  SHF.R.U32.HI R26, RZ, R13.reuse, R26 ;  /* 0x0000000dff1a7219 */ /* 0x084fe4000001161a */
[-C--:B---3--:R-:W-:Y:S02]  /*0ec0*/  SHF.R.U32.HI R28, RZ, R13.reuse, R28 ;  /* 0x0000000dff1c7219 */ /* 0x088fe4000001161c */
[----:B------:R-:W-:Y:S02]  /*0ed0*/  LOP3.LUT R17, R26, 0x1, RZ, 0xc0, !PT ;  /* 0x000000011a117812 */ /* 0x000fe400078ec0ff */
[----:B------:R-:W-:Y:S02]  /*0ee0*/  LOP3.LUT R28, R28, 0x1, RZ, 0xc0, !PT ;  /* 0x000000011c1c7812 */ /* 0x000fe400078ec0ff */
[-C--:B----4-:R-:W-:Y:S02]  /*0ef0*/  SHF.R.U32.HI R10, RZ, R13.reuse, R10 ;  /* 0x0000000dff0a7219 */ /* 0x090fe4000001160a */
[----:B------:R-:W-:-:S02]  /*0f00*/  SHF.R.U32.HI R22, RZ, R13, R22 ;  /* 0x0000000dff167219 */ /* 0x000fc40000011616 */
[----:B------:R-:W-:Y:S02]  /*0f10*/  IADD3 R4, PT, PT, R28, R17, R4 ;  /* 0x000000111c047210 */ /* 0x000fe40007ffe004 */
[----:B------:R-:W-:Y:S02]  /*0f20*/  LOP3.LUT R17, R10, 0x1, RZ, 0xc0, !PT ;  /* 0x000000010a117812 */ /* 0x000fe400078ec0ff */
[----:B------:R-:W-:Y:S02]  /*0f30*/  LOP3.LUT R22, R22, 0x1, RZ, 0xc0, !PT ;  /* 0x0000000116167812 */ /* 0x000fe400078ec0ff */
[-C--:B------:R-:W-:Y:S02]  /*0f40*/  SHF.R.U32.HI R24, RZ, R13.reuse, R24 ;  /* 0x0000000dff187219 */ /* 0x080fe40000011618 */
[----:B------:R-:W-:Y:S02]  /*0f50*/  SHF.R.U32.HI R15, RZ, R13, R15 ;  /* 0x0000000dff0f7219 */ /* 0x000fe4000001160f */
[----:B------:R-:W-:-:S02]  /*0f60*/  IADD3 R4, PT, PT, R22, R17, R4 ;  /* 0x0000001116047210 */ /* 0x000fc40007ffe004 */
[----:B------:R-:W-:Y:S02]  /*0f70*/  LOP3.LUT R13, R24, 0x1, RZ, 0xc0, !PT ;  /* 0x00000001180d7812 */ /* 0x000fe400078ec0ff */
[----:B------:R-:W-:-:S04]  /*0f80*/  LOP3.LUT R15, R15, 0x1, RZ, 0xc0, !PT ;  /* 0x000000010f0f7812 */ /* 0x000fc800078ec0ff */
[----:B------:R-:W-:Y:S01]  /*0f90*/  IADD3 R10, PT, PT, R15, R13, R4 ;  /* 0x0000000d0f0a7210 */ /* 0x000fe20007ffe004 */
[----:B------:R-:W-:Y:S06]  /*0fa0*/  @P0 BRA `(.L_x_12) ;  /* 0xfffffffc00080947 */ /* 0x000fec000383ffff */
.L_x_11:
[----:B------:R-:W-:Y:S05]  /*0fb0*/  @!P2 BRA `(.L_x_10) ;  /* 0x000000040020a947 */ /* 0x000fea0003800000 */
[----:B------:R-:W-:Y:S02]  /*0fc0*/  ISETP.GE.U32.AND P0, PT, R19, 0x8, PT ;  /* 0x000000081300780c */ /* 0x000fe40003f06070 */
[----:B------:R-:W-:-:S04]  /*0fd0*/  LOP3.LUT R21, R0, 0x7, RZ, 0xc0, !PT ;  /* 0x0000000700157812 */ /* 0x000fc800078ec0ff */
[----:B------:R-:W-:-:S07]  /*0fe0*/  ISETP.NE.AND P1, PT, R21, RZ, PT ;  /* 0x000000ff1500720c */ /* 0x000fce0003f25270 */
[----:B------:R-:W-:Y:S06]  /*0ff0*/  @!P0 BRA `(.L_x_13) ;  /* 0x00000000007c8947 */ /* 0x000fec0003800000 */
[C---:B------:R-:W-:Y:S01]  /*1000*/  IMAD.WIDE.U32 R6, R11.reuse, 0x4, R2 ;  /* 0x000000040b067825 */ /* 0x040fe200078e0002 */
[----:B------:R-:W0:Y:S04]  /*1010*/  LDC R15, c[0x0][0x39c] ;  /* 0x0000e700ff0f7b82 */ /* 0x000e280000000800 */
[----:B------:R-:W0:Y:S04]  /*1020*/  LDG.E R16, desc[UR6][R6.64] ;  /* 0x0000000606107981 */ /* 0x000e28000c1e1900 */
[----:B------:R-:W2:Y:S04]  /*1030*/  LDG.E R18, desc[UR6][R6.64+0x4] ;  /* 0x0000040606127981 */ /* 0x000ea8000c1e1900 */
[----:B------:R-:W3:Y:S04]  /*1040*/  LDG.E R20, desc[UR6][R6.64+0x8] ;  /* 0x0000080606147981 */ /* 0x000ee8000c1e1900 */
[----:B------:R-:W4:Y:S04]  /*1050*/  LDG.E R22, desc[UR6][R6.64+0xc] ;  /* 0x00000c0606167981 */ /* 0x000f28000c1e1900 */
[----:B------:R-:W4:Y:S04]  /*1060*/  LDG.E R13, desc[UR6][R6.64+0x10] ;  /* 0x00001006060d7981 */ /* 0x000f28000c1e1900 */
[----:B------:R-:W4:Y:S04]  /*1070*/  LDG.E R4, desc[UR6][R6.64+0x14] ;  /* 0x0000140606047981 */ /* 0x000f28000c1e1900 */
[----:B------:R-:W4:Y:S04]  /*1080*/  LDG.E R12, desc[UR6][R6.64+0x18] ;  /* 0x00001806060c7981 */ /* 0x000f28000c1e1900 */
[----:B------:R1:W4:Y:S01]  /*1090*/  LDG.E R14, desc[UR6][R6.64+0x1c] ;  /* 0x00001c06060e7981 */ /* 0x000322000c1e1900 */
[----:B------:R-:W-:Y:S01]  /*10a0*/  VIADD R11, R11, 0x8 ;  /* 0x000000080b0b7836 */ /* 0x000fe20000000000 */
[----:B0-----:R-:W-:-:S02]  /*10b0*/  SHF.R.U32.HI R16, RZ, R15, R16 ;  /* 0x0000000fff107219 */ /* 0x001fc40000011610 */
[-C--:B--2---:R-:W-:Y:S02]  /*10c0*/  SHF.R.U32.HI R18, RZ, R15.reuse, R18 ;  /* 0x0000000fff127219 */ /* 0x084fe40000011612 */
[----:B------:R-:W-:Y:S02]  /*10d0*/  LOP3.LUT R17, R16, 0x1, RZ, 0xc0, !PT ;  /* 0x0000000110117812 */ /* 0x000fe400078ec0ff */
[----:B------:R-:W-:Y:S02]  /*10e0*/  LOP3.LUT R18, R18, 0x1, RZ, 0xc0, !PT ;  /* 0x0000000112127812 */ /* 0x000fe400078ec0ff */
[-C--:B---3--:R-:W-:Y:S02]  /*10f0*/  SHF.R.U32.HI R20, RZ, R15.reuse, R20 ;  /* 0x0000000fff147219 */ /* 0x088fe40000011614 */
[----:B----4-:R-:W-:Y:S02]  /*1100*/  SHF.R.U32.HI R22, RZ, R15, R22 ;  /* 0x0000000fff167219 */ /* 0x010fe40000011616 */
[----:B-----5:R-:W-:-:S02]  /*1110*/  IADD3 R17, PT, PT, R18, R17, R10 ;  /* 0x0000001112117210 */ /* 0x020fc40007ffe00a */
[----:B------:R-:W-:Y:S02]  /*1120*/  LOP3.LUT R20, R20, 0x1, RZ, 0xc0, !PT ;  /* 0x0000000114147812 */ /* 0x000fe400078ec0ff */
[----:B------:R-:W-:Y:S02]  /*1130*/  LOP3.LUT R22, R22, 0x1, RZ, 0xc0, !PT ;  /* 0x0000000116167812 */ /* 0x000fe400078ec0ff */
[-C--:B------:R-:W-:Y:S02]  /*1140*/  SHF.R.U32.HI R13, RZ, R15.reuse, R13 ;  /* 0x0000000fff0d7219 */ /* 0x080fe4000001160d */
[-C--:B-1----:R-:W-:Y:S02]  /*1150*/  SHF.R.U32.HI R6, RZ, R15.reuse, R4 ;  /* 0x0000000fff067219 */ /* 0x082fe40000011604 */
[----:B------:R-:W-:Y:S02]  /*1160*/  IADD3 R17, PT, PT, R22, R20, R17 ;  /* 0x0000001416117210 */ /* 0x000fe40007ffe011 */
[----:B------:R-:W-:-:S02]  /*1170*/  SHF.R.U32.HI R12, RZ, R15, R12 ;  /* 0x0000000fff0c7219 */ /* 0x000fc4000001160c */
[----:B------:R-:W-:Y:S02]  /*1180*/  SHF.R.U32.HI R14, RZ, R15, R14 ;  /* 0x0000000fff0e7219 */ /* 0x000fe4000001160e */
[----:B------:R-:W-:Y:S02]  /*1190*/  LOP3.LUT R4, R13, 0x1, RZ, 0xc0, !PT ;  /* 0x000000010d047812 */ /* 0x000fe400078ec0ff */
[----:B------:R-:W-:Y:S02]  /*11a0*/  LOP3.LUT R6, R6, 0x1, RZ, 0xc0, !PT ;  /* 0x0000000106067812 */ /* 0x000fe400078ec0ff */
[----:B------:R-:W-:Y:S02]  /*11b0*/  LOP3.LUT R7, R12, 0x1, RZ, 0xc0, !PT ;  /* 0x000000010c077812 */ /* 0x000fe400078ec0ff */
[----:B------:R-:W-:Y:S02]  /*11c0*/  LOP3.LUT R14, R14, 0x1, RZ, 0xc0, !PT ;  /* 0x000000010e0e7812 */ /* 0x000fe400078ec0ff */
[----:B------:R-:W-:-:S04]  /*11d0*/  IADD3 R4, PT, PT, R6, R4, R17 ;  /* 0x0000000406047210 */ /* 0x000fc80007ffe011 */
[----:B------:R-:W-:-:S07]  /*11e0*/  IADD3 R10, PT, PT, R14, R7, R4 ;  /* 0x000000070e0a7210 */ /* 0x000fce0007ffe004 */
.L_x_13:
        /* <DEDUP_REMOVED lines=10> */
[----:B------:R-:W4:Y:S01]  /*1290*/  LDG.E R16, desc[UR6][R6.64+0xc] ;  /* 0x00000c0606107981 */ /* 0x000f22000c1e1900 */
[----:B------:R-:W-:Y:S01]  /*12a0*/  VIADD R11, R11, 0x4 ;  /* 0x000000040b0b7836 */ /* 0x000fe20000000000 */
[----:B0-----:R-:W-:-:S02]  /*12b0*/  SHF.R.U32.HI R4, RZ, R13, R4 ;  /* 0x0000000dff047219 */ /* 0x001fc40000011604 */
[-C--:B--2---:R-:W-:Y:S02]  /*12c0*/  SHF.R.U32.HI R12, RZ, R13.reuse, R12 ;  /* 0x0000000dff0c7219 */ /* 0x084fe4000001160c */
[-C--:B---3--:R-:W-:Y:S02]  /*12d0*/  SHF.R.U32.HI R14, RZ, R13.reuse, R14 ;  /* 0x0000000dff0e7219 */ /* 0x088fe4000001160e */
[----:B------:R-:W-:Y:S02]  /*12e0*/  LOP3.LUT R12, R12, 0x1, RZ, 0xc0, !PT ;  /* 0x000000010c0c7812 */ /* 0x000fe400078ec0ff */
[----:B----4-:R-:W-:Y:S02]  /*12f0*/  SHF.R.U32.HI R16, RZ, R13, R16 ;  /* 0x0000000dff107219 */ /* 0x010fe40000011610 */
[----:B------:R-:W-:Y:S02]  /*1300*/  LOP3.LUT R13, R4, 0x1, RZ, 0xc0, !PT ;  /* 0x00000001040d7812 */ /* 0x000fe400078ec0ff */
[----:B------:R-:W-:-:S02]  /*1310*/  LOP3.LUT R15, R14, 0x1, RZ, 0xc0, !PT ;  /* 0x000000010e0f7812 */ /* 0x000fc400078ec0ff */
[----:B------:R-:W-:Y:S02]  /*1320*/  LOP3.LUT R16, R16, 0x1, RZ, 0xc0, !PT ;  /* 0x0000000110107812 */ /* 0x000fe400078ec0ff */
[----:B-----5:R-:W-:-:S04]  /*1330*/  IADD3 R10, PT, PT, R12, R13, R10 ;  /* 0x0000000d0c0a7210 */ /* 0x020fc80007ffe00a */
[----:B------:R-:W-:-:S07]  /*1340*/  IADD3 R10, PT, PT, R16, R15, R10 ;  /* 0x0000000f100a7210 */ /* 0x000fce0007ffe00a */
.L_x_14:
[----:B------:R-:W-:Y:S05]  /*1350*/  @!P1 BRA `(.L_x_10) ;  /* 0x0000000000389947 */ /* 0x000fea0003800000 */
[----:B------:R-:W0:Y:S01]  /*1360*/  LDC R13, c[0x0][0x39c] ;  /* 0x0000e700ff0d7b82 */ /* 0x000e220000000800 */
[----:B------:R-:W-:-:S04]  /*1370*/  IMAD.WIDE.U32 R2, R11, 0x4, R2 ;  /* 0x000000040b027825 */ /* 0x000fc800078e0002 */
[----:B------:R-:W-:Y:S02]  /*1380*/  IMAD.MOV.U32 R6, RZ, RZ, R2 ;  /* 0x000000ffff067224 */ /* 0x000fe400078e0002 */
[----:B------:R-:W-:-:S07]  /*1390*/  IMAD.MOV R0, RZ, RZ, -R0 ;  /* 0x000000ffff007224 */ /* 0x000fce00078e0a00 */
.L_x_15:
[----:B------:R-:W-:-:S06]  /*13a0*/  IMAD.MOV.U32 R2, RZ, RZ, R6 ;  /* 0x000000ffff027224 */ /* 0x000fcc00078e0006 */
[----:B------:R1:W0:Y:S01]  /*13b0*/  LDG.E R2, desc[UR6][R2.64] ;  /* 0x0000000602027981 */ /* 0x000222000c1e1900 */
[----:B------:R-:W-:Y:S01]  /*13c0*/  VIADD R0, R0, 0x1 ;  /* 0x0000000100007836 */ /* 0x000fe20000000000 */
[----:B------:R-:W-:-:S04]  /*13d0*/  IADD3 R6, P1, PT, R6, 0x4, RZ ;  /* 0x0000000406067810 */ /* 0x000fc80007f3e0ff */
[----:B------:R-:W-:Y:S01]  /*13e0*/  ISETP.NE.AND P0, PT, R0, RZ, PT ;  /* 0x000000ff0000720c */ /* 0x000fe20003f05270 */
[----:B-1----:R-:W-:Y:S01]  /*13f0*/  IMAD.X R3, RZ, RZ, R3, P1 ;  /* 0x000000ffff037224 */ /* 0x002fe200008e0603 */
[----:B0-----:R-:W-:-:S04]  /*1400*/  SHF.R.U32.HI R4, RZ, R13, R2 ;  /* 0x0000000dff047219 */ /* 0x001fc80000011602 */
[----:B------:R-:W-:-:S05]  /*1410*/  LOP3.LUT R7, R4, 0x1, RZ, 0xc0, !PT ;  /* 0x0000000104077812 */ /* 0x000fca00078ec0ff */
[----:B-----5:R-:W-:Y:S02]  /*1420*/  IMAD.IADD R10, R7, 0x1, R10 ;  /* 0x00000001070a7824 */ /* 0x020fe400078e020a */
[----:B------:R-:W-:Y:S05]  /*1430*/  @P0 BRA `(.L_x_15) ;  /* 0xfffffffc00d80947 */ /* 0x000fea000383ffff */
.L_x_10:
[----:B------:R-:W-:Y:S05]  /*1440*/  BSYNC.RECONVERGENT B0 ;  /* 0x0000000000007941 */ /* 0x000fea0003800200 */
.L_x_9:
[----:B------:R-:W0:Y:S01]  /*1450*/  LDCU UR4, c[0x0][0x39c] ;  /* 0x00007380ff0477ac */ /* 0x000e220008000800 */
[----:B------:R-:W1:Y:S01]  /*1460*/  LDC.64 R2, c[0x0][0x388] ;  /* 0x0000e200ff027b82 */ /* 0x000e620000000a00 */
[----:B0----5:R-:W-:-:S04]  /*1470*/  SHF.R.U32.HI R0, RZ, UR4, R9 ;  /* 0x00000004ff007c19 */ /* 0x021fc80008011609 */
[----:B------:R-:W-:-:S04]  /*1480*/  LOP3.LUT R0, R0, 0x1, RZ, 0xc0, !PT ;  /* 0x0000000100007812 */ /* 0x000fc800078ec0ff */
[----:B------:R-:W-:-:S04]  /*1490*/  ISETP.NE.U32.AND P0, PT, R0, 0x1, PT ;  /* 0x000000010000780c */ /* 0x000fc80003f05070 */
[----:B------:R-:W-:-:S04]  /*14a0*/  SEL R10, R10, RZ, !P0 ;  /* 0x000000ff0a0a7207 */ /* 0x000fc80004000000 */
[----:B------:R-:W-:-:S05]  /*14b0*/  IADD3 R5, PT, PT, R10, R5, -R8 ;  /* 0x000000050a057210 */ /* 0x000fca0007ffe808 */
[----:B-1----:R-:W-:-:S05]  /*14c0*/  IMAD.WIDE.U32 R2, R5, 0x4, R2 ;  /* 0x0000000405027825 */ /* 0x002fca00078e0002 */
[----:B------:R-:W-:Y:S01]  /*14d0*/  STG.E desc[UR6][R2.64], R9 ;  /* 0x0000000902007986 */ /* 0x000fe2000c101906 */
[----:B------:R-:W-:Y:S05]  /*14e0*/  EXIT ;  /* 0x000000000000794d */ /* 0x000fea0003800000 */
.L_x_16:
[----:B------:R-:W-:-:S00]  /*14f0*/  BRA `(.L_x_16) ;  /* 0xfffffffc00fc7947 */ /* 0x000fc0000383ffff */
[----:B------:R-:W-:-:S00]  /*1500*/  NOP ;  /* 0x0000000000007918 */ /* 0x000fc00000000000 */
[----:B------:R-:W-:-:S00]  /*1510*/  NOP ;  /* 0x0000000000007918 */ /* 0x000fc00000000000 */
[----:B------:R-:W-:-:S00]  /*1520*/  NOP ;  /* 0x0000000000007918 */ /* 0x000fc00000000000 */
[----:B------:R-:W-:-:S00]  /*1530*/  NOP ;  /* 0x0000000000007918 */ /* 0x000fc00000000000 */
[----:B------:R-:W-:-:S00]  /*1540*/  NOP ;  /* 0x0000000000007918 */ /* 0x000fc00000000000 */
[----:B------:R-:W-:-:S00]  /*1550*/  NOP ;  /* 0x0000000000007918 */ /* 0x000fc00000000000 */
[----:B------:R-:W-:-:S00]  /*1560*/  NOP ;  /* 0x0000000000007918 */ /* 0x000fc00000000000 */
[----:B------:R-:W-:-:S00]  /*1570*/  NOP ;  /* 0x0000000000007918 */ /* 0x000fc00000000000 */
.L_x_17:


//--------------------- .nv.shared.reserved.0     --------------------------
	.section	.nv.shared.reserved.0,"aw",@nobits
	.weak		__nv_reservedSMEM_offset_0_alias
	.size		__nv_reservedSMEM_offset_0_alias, 0, 64
	.other		__nv_reservedSMEM_offset_0_alias,@"STO_CUDA_RESERVED_SHARED STV_DEFAULT"
__nv_reservedSMEM_offset_0_alias:
	.zero		0
	.zero		64


//--------------------- .nv.constant0._Z15radix_sort_iterPjS_S_jj --------------------------
	.section	.nv.constant0._Z15radix_sort_iterPjS_S_jj,"a",@progbits
	.sectionflags	@""
	.align	4
.nv.constant0._Z15radix_sort_iterPjS_S_jj:
	.zero		928


//--------------------- SYMBOLS --------------------------

	.type		.nv.reservedSmem.offset0,@object
	.size		.nv.reservedSmem.offset0,0x4
